//
// Generated by NVIDIA NVVM Compiler
//
// Compiler Build ID: CL-36424714
// Cuda compilation tools, release 13.0, V13.0.88
// Based on NVVM 20.0.0
//

.version 9.0
.target sm_100
.address_size 64

	// .globl	_Z8myKernelPi

.visible .entry _Z8myKernelPi(
	.param .u64 .ptr .align 1 _Z8myKernelPi_param_0
)
{
	.reg .b32 	%r<4>;
	.reg .b64 	%rd<5>;

	ld.param.u64 	%rd1, [_Z8myKernelPi_param_0];
	cvta.to.global.u64 	%rd2, %rd1;
	mov.u32 	%r1, %tid.x;
	mul.wide.u32 	%rd3, %r1, 4;
	add.s64 	%rd4, %rd2, %rd3;
	ld.global.u32 	%r2, [%rd4];
	add.s32 	%r3, %r2, 1;
	st.global.u32 	[%rd4], %r3;
	ret;

}


// ===== COMPILED SASS (sm_100) =====

	.target	sm_100

	.elftype	@"ET_EXEC"


//--------------------- .note.nv.tkinfo           --------------------------
	.section	.note.nv.tkinfo,"",@"SHT_NOTE"
	.sectionflags	@"SHF_NOTE_NV_TKINFO"
	.tkinfo
        /*0018*/ 	.word	0x00000002
        /*0030*/ 	.string	""
        /*0030*/ 	.string	"ptxas"
        /*0030*/ 	.string	"Cuda compilation tools, release 13.0, V13.0.88"
        /*0030*/ 	.string	"Build cuda_13.0.r13.0/compiler.36424714_0"
        /*0030*/ 	.string	"-arch sm_100 -m 64 "



//--------------------- .note.nv.cuinfo           --------------------------
	.section	.note.nv.cuinfo,"",@"SHT_NOTE"
	.sectionflags	@"SHF_NOTE_NV_CUINFO"
        /*0018*/ 	.short	0x0002
        /*001a*/ 	.short	0x0064
        /*001c*/ 	.short	0x0082
	.zero		2


//--------------------- .nv.info                  --------------------------
	.section	.nv.info,"",@"SHT_CUDA_INFO"
	.align	4


	//----- nvinfo : EIATTR_REGCOUNT
	.align		4
        /*0000*/ 	.byte	0x04, 0x2f
        /*0002*/ 	.short	(.L_1 - .L_0)
	.align		4
.L_0:
        /*0004*/ 	.word	index@(_Z8myKernelPi)
        /*0008*/ 	.word	0x00000008


	//----- nvinfo : EIATTR_FRAME_SIZE
	.align		4
.L_1:
        /*000c*/ 	.byte	0x04, 0x11
        /*000e*/ 	.short	(.L_3 - .L_2)
	.align		4
.L_2:
        /*0010*/ 	.word	index@(_Z8myKernelPi)
        /*0014*/ 	.word	0x00000000


	//----- nvinfo : EIATTR_MIN_STACK_SIZE
	.align		4
.L_3:
        /*0018*/ 	.byte	0x04, 0x12
        /*001a*/ 	.short	(.L_5 - .L_4)
	.align		4
.L_4:
        /*001c*/ 	.word	index@(_Z8myKernelPi)
        /*0020*/ 	.word	0x00000000
.L_5:


//--------------------- .nv.compat                --------------------------
	.section	.nv.compat,"",@"SHT_CUDA_COMPAT_INFO"
	.align	4
        /*0000*/ 	.byte	0x02, 0x09, 0x00, 0x00, 0x02, 0x02, 0x01, 0x00, 0x02, 0x05, 0x05, 0x00, 0x03, 0x07, 0x01, 0x01
        /*0010*/ 	.byte	0x02, 0x03, 0x00, 0x00, 0x02, 0x06, 0x01, 0x00, 0x04, 0x0b, 0x08, 0x00, 0x09, 0x00, 0x00, 0x00
        /*0020*/ 	.byte	0x00, 0x00, 0x00, 0x00


//--------------------- .nv.info._Z8myKernelPi    --------------------------
	.section	.nv.info._Z8myKernelPi,"",@"SHT_CUDA_INFO"
	.sectionflags	@""
	.align	4


	//----- nvinfo : EIATTR_CUDA_API_VERSION
	.align		4
        /*0000*/ 	.byte	0x04, 0x37
        /*0002*/ 	.short	(.L_7 - .L_6)
.L_6:
        /*0004*/ 	.word	0x00000082


	//----- nvinfo : EIATTR_KPARAM_INFO
	.align		4
.L_7:
        /*0008*/ 	.byte	0x04, 0x17
        /*000a*/ 	.short	(.L_9 - .L_8)
.L_8:
        /*000c*/ 	.word	0x00000000
        /*0010*/ 	.short	0x0000
        /*0012*/ 	.short	0x0000
        /*0014*/ 	.byte	0x00, 0xf5, 0x21, 0x00


	//----- nvinfo : EIATTR_SPARSE_MMA_MASK
	.align		4
.L_9:
        /*0018*/ 	.byte	0x03, 0x50
        /*001a*/ 	.short	0x0000


	//----- nvinfo : EIATTR_MAXREG_COUNT
	.align		4
        /*001c*/ 	.byte	0x03, 0x1b
        /*001e*/ 	.short	0x00ff


	//----- nvinfo : EIATTR_MERCURY_ISA_VERSION
	.align		4
        /*0020*/ 	.byte	0x03, 0x5f
        /*0022*/ 	.short	0x0101


	//----- nvinfo : EIATTR_VRC_CTA_INIT_COUNT
	.align		4
        /*0024*/ 	.byte	0x02, 0x4a
	.zero		1
	.zero		1


	//----- nvinfo : EIATTR_EXIT_INSTR_OFFSETS
	.align		4
        /*0028*/ 	.byte	0x04, 0x1c
        /*002a*/ 	.short	(.L_11 - .L_10)


	//   ....[0]....
.L_10:
        /*002c*/ 	.word	0x00000080


	//----- nvinfo : EIATTR_CBANK_PARAM_SIZE
	.align		4
.L_11:
        /*0030*/ 	.byte	0x03, 0x19
        /*0032*/ 	.short	0x0008


	//----- nvinfo : EIATTR_PARAM_CBANK
	.align		4
        /*0034*/ 	.byte	0x04, 0x0a
        /*0036*/ 	.short	(.L_13 - .L_12)
	.align		4
.L_12:
        /*0038*/ 	.word	index@(.nv.constant0._Z8myKernelPi)
        /*003c*/ 	.short	0x0380
        /*003e*/ 	.short	0x0008


	//----- nvinfo : EIATTR_SW_WAR
	.align		4
.L_13:
        /*0040*/ 	.byte	0x04, 0x36
        /*0042*/ 	.short	(.L_15 - .L_14)
.L_14:
        /*0044*/ 	.word	0x00000008
.L_15:


//--------------------- .nv.callgraph             --------------------------
	.section	.nv.callgraph,"",@"SHT_CUDA_CALLGRAPH"
	.align	4
	.sectionentsize	8
	.align		4
        /*0000*/ 	.word	0x00000000
	.align		4
        /*0004*/ 	.word	0xffffffff
	.align		4
        /*0008*/ 	.word	0x00000000
	.align		4
        /*000c*/ 	.word	0xfffffffe
	.align		4
        /*0010*/ 	.word	0x00000000
	.align		4
        /*0014*/ 	.word	0xfffffffd
	.align		4
        /*0018*/ 	.word	0x00000000
	.align		4
        /*001c*/ 	.word	0xfffffffc


//--------------------- .text._Z8myKernelPi       --------------------------
	.section	.text._Z8myKernelPi,"ax",@progbits
	.align	128
        .global         _Z8myKernelPi
        .type           _Z8myKernelPi,@function
        .size           _Z8myKernelPi,(.L_x_1 - _Z8myKernelPi)
        .other          _Z8myKernelPi,@"STO_CUDA_ENTRY STV_DEFAULT"
_Z8myKernelPi:
.text._Z8myKernelPi:
[----:B------:R-:W-:Y:S01]  /*0000*/  LDC R1, c[0x0][0x37c] ;  /* 0x0000df00ff017b82 */ /* 0x000fe20000000800 */
[----:B------:R-:W0:Y:S07]  /*0010*/  S2R R5, SR_TID.X ;  /* 0x0000000000057919 */ /* 0x000e2e0000002100 */
[----:B------:R-:W0:Y:S01]  /*0020*/  LDC.64 R2, c[0x0][0x380] ;  /* 0x0000e000ff027b82 */ /* 0x000e220000000a00 */
[----:B------:R-:W1:Y:S01]  /*0030*/  LDCU.64 UR4, c[0x0][0x358] ;  /* 0x00006b00ff0477ac */ /* 0x000e620008000a00 */
[----:B0-----:R-:W-:-:S05]  /*0040*/  IMAD.WIDE.U32 R2, R5, 0x4, R2 ;  /* 0x0000000405027825 */ /* 0x001fca00078e0002 */
[----:B-1----:R-:W2:Y:S02]  /*0050*/  LDG.E R0, desc[UR4][R2.64] ;  /* 0x0000000402007981 */ /* 0x002ea4000c1e1900 */
[----:B--2---:R-:W-:-:S05]  /*0060*/  IADD3 R5, PT, PT, R0, 0x1, RZ ;  /* 0x0000000100057810 */ /* 0x004fca0007ffe0ff */
[----:B------:R-:W-:Y:S01]  /*0070*/  STG.E desc[UR4][R2.64], R5 ;  /* 0x0000000502007986 */ /* 0x000fe2000c101904 */
[----:B------:R-:W-:Y:S05]  /*0080*/  EXIT ;  /* 0x000000000000794d */ /* 0x000fea0003800000 */
.L_x_0:
[----:B------:R-:W-:-:S00]  /*0090*/  BRA `(.L_x_0) ;  /* 0xfffffffc00fc7947 */ /* 0x000fc0000383ffff */
[----:B------:R-:W-:-:S00]  /*00a0*/  NOP ;  /* 0x0000000000007918 */ /* 0x000fc00000000000 */
        /* <DEDUP_REMOVED lines=13> */
.L_x_1:


//--------------------- .nv.shared.reserved.0     --------------------------
	.section	.nv.shared.reserved.0,"aw",@nobits
	.weak		__nv_reservedSMEM_offset_0_alias
	.size		__nv_reservedSMEM_offset_0_alias, 0, 64
	.other		__nv_reservedSMEM_offset_0_alias,@"STO_CUDA_RESERVED_SHARED STV_DEFAULT"
__nv_reservedSMEM_offset_0_alias:
	.zero		0
	.zero		64


//--------------------- .nv.constant0._Z8myKernelPi --------------------------
	.section	.nv.constant0._Z8myKernelPi,"a",@progbits
	.sectionflags	@""
	.align	4
.nv.constant0._Z8myKernelPi:
	.zero		904


//--------------------- SYMBOLS --------------------------

	.type		.nv.reservedSmem.offset0,@object
	.size		.nv.reservedSmem.offset0,0x4
